	.headerflags	@"EF_CUDA_TEXMODE_UNIFIED EF_CUDA_64BIT_ADDRESS EF_CUDA_ACCELERATORS EF_CUDA_SM90 EF_CUDA_VIRTUAL_SM(EF_CUDA_SM90)"
	.elftype	@"ET_EXEC"


//--------------------- .nv.info                  --------------------------
	.section	.nv.info,"",@"SHT_CUDA_INFO"
	.align	4


	//----- nvinfo : EIATTR_REGCOUNT
	.align		4
        /*0000*/ 	.byte	0x04, 0x2f
        /*0002*/ 	.short	(.L_1 - .L_0)
	.align		4
.L_0:
        /*0004*/ 	.word	index@(triton_poi_fused_sigmoid_0)
        /*0008*/ 	.word	0x0000000a


	//----- nvinfo : EIATTR_MIN_STACK_SIZE
	.align		4
.L_1:
        /*000c*/ 	.byte	0x04, 0x12
        /*000e*/ 	.short	(.L_3 - .L_2)
	.align		4
.L_2:
        /*0010*/ 	.word	index@(triton_poi_fused_sigmoid_0)
        /*0014*/ 	.word	0x00000000


	//----- nvinfo : EIATTR_FRAME_SIZE
	.align		4
.L_3:
        /*0018*/ 	.byte	0x04, 0x11
        /*001a*/ 	.short	(.L_5 - .L_4)
	.align		4
.L_4:
        /*001c*/ 	.word	index@(triton_poi_fused_sigmoid_0)
        /*0020*/ 	.word	0x00000000


	//----- nvinfo : EIATTR_MIN_STACK_SIZE
	.align		4
.L_5:
        /*0024*/ 	.byte	0x04, 0x12
        /*0026*/ 	.short	(.L_7 - .L_6)
	.align		4
.L_6:
        /*0028*/ 	.word	index@(triton_poi_fused_sigmoid_0)
        /*002c*/ 	.word	0x00000000
.L_7:


//--------------------- .nv.info.triton_poi_fused_sigmoid_0 --------------------------
	.section	.nv.info.triton_poi_fused_sigmoid_0,"",@"SHT_CUDA_INFO"
	.sectionflags	@""
	.align	4


	//----- nvinfo : EIATTR_CUDA_API_VERSION
	.align		4
        /*0000*/ 	.byte	0x04, 0x37
        /*0002*/ 	.short	(.L_9 - .L_8)
.L_8:
        /*0004*/ 	.word	0x0000007c


	//----- nvinfo : EIATTR_KPARAM_INFO
	.align		4
.L_9:
        /*0008*/ 	.byte	0x04, 0x17
        /*000a*/ 	.short	(.L_11 - .L_10)
.L_10:
        /*000c*/ 	.word	0x00000000
        /*0010*/ 	.short	0x0001
        /*0012*/ 	.short	0x0008
        /*0014*/ 	.byte	0x00, 0xf0, 0x11, 0x00


	//----- nvinfo : EIATTR_KPARAM_INFO
	.align		4
.L_11:
        /*0018*/ 	.byte	0x04, 0x17
        /*001a*/ 	.short	(.L_13 - .L_12)
.L_12:
        /*001c*/ 	.word	0x00000000
        /*0020*/ 	.short	0x0000
        /*0022*/ 	.short	0x0000
        /*0024*/ 	.byte	0x00, 0xf4, 0x21, 0x00


	//----- nvinfo : EIATTR_SPARSE_MMA_MASK
	.align		4
.L_13:
        /*0028*/ 	.byte	0x03, 0x50
        /*002a*/ 	.short	0x0000


	//----- nvinfo : EIATTR_MAXREG_COUNT
	.align		4
        /*002c*/ 	.byte	0x03, 0x1b
        /*002e*/ 	.short	0x00ff


	//----- nvinfo : EIATTR_EXIT_INSTR_OFFSETS
	.align		4
        /*0030*/ 	.byte	0x04, 0x1c
        /*0032*/ 	.short	(.L_15 - .L_14)


	//   ....[0]....
.L_14:
        /*0034*/ 	.word	0x00000280


	//   ....[1]....
        /*0038*/ 	.word	0x000002a0


	//----- nvinfo : EIATTR_REQNTID
	.align		4
.L_15:
        /*003c*/ 	.byte	0x04, 0x10
        /*003e*/ 	.short	(.L_17 - .L_16)
.L_16:
        /*0040*/ 	.word	0x00000020
        /*0044*/ 	.word	0x00000001
        /*0048*/ 	.word	0x00000001


	//----- nvinfo : EIATTR_CRS_STACK_SIZE
	.align		4
.L_17:
        /*004c*/ 	.byte	0x04, 0x1e
        /*004e*/ 	.short	(.L_19 - .L_18)
.L_18:
        /*0050*/ 	.word	0x00000000


	//----- nvinfo : EIATTR_CBANK_PARAM_SIZE
	.align		4
.L_19:
        /*0054*/ 	.byte	0x03, 0x19
        /*0056*/ 	.short	0x000c


	//----- nvinfo : EIATTR_PARAM_CBANK
	.align		4
        /*0058*/ 	.byte	0x04, 0x0a
        /*005a*/ 	.short	(.L_21 - .L_20)
	.align		4
.L_20:
        /*005c*/ 	.word	index@(.nv.constant0.triton_poi_fused_sigmoid_0)
        /*0060*/ 	.short	0x0210
        /*0062*/ 	.short	0x000c


	//----- nvinfo : EIATTR_SW_WAR
	.align		4
.L_21:
        /*0064*/ 	.byte	0x04, 0x36
        /*0066*/ 	.short	(.L_23 - .L_22)
.L_22:
        /*0068*/ 	.word	0x00000008
.L_23:


//--------------------- .nv.callgraph             --------------------------
	.section	.nv.callgraph,"",@"SHT_CUDA_CALLGRAPH"
	.align	4
	.sectionentsize	8
	.align		4
        /*0000*/ 	.word	0x00000000
	.align		4
        /*0004*/ 	.word	0xffffffff
	.align		4
        /*0008*/ 	.word	0x00000000
	.align		4
        /*000c*/ 	.word	0xfffffffe
	.align		4
        /*0010*/ 	.word	0x00000000
	.align		4
        /*0014*/ 	.word	0xfffffffd
	.align		4
        /*0018*/ 	.word	0x00000000
	.align		4
        /*001c*/ 	.word	0xfffffffc


//--------------------- .text.triton_poi_fused_sigmoid_0 --------------------------
	.section	.text.triton_poi_fused_sigmoid_0,"ax",@progbits
	.align	128
        .global         triton_poi_fused_sigmoid_0
        .type           triton_poi_fused_sigmoid_0,@function
        .size           triton_poi_fused_sigmoid_0,(.L_x_3 - triton_poi_fused_sigmoid_0)
        .other          triton_poi_fused_sigmoid_0,@"STO_CUDA_ENTRY STV_DEFAULT"
triton_poi_fused_sigmoid_0:
.text.triton_poi_fused_sigmoid_0:
[----:B------:R-:W0:Y:S02]  /*0000*/  LDC R1, c[0x0][0x28] ;  /* 0x00000a00ff017b82 */ /* 0x000e240000000800 */
[----:B------:R-:W1:Y:S01]  /*0010*/  S2R R0, SR_TID.X ;  /* 0x0000000000007919 */ /* 0x000e620000002100 */
[----:B------:R-:W2:Y:S01]  /*0020*/  LDC.64 R2, c[0x0][0x210] ;  /* 0x00008400ff027b82 */ /* 0x000ea20000000a00 */
[----:B------:R-:W-:Y:S01]  /*0030*/  ULDC.64 UR4, c[0x0][0x208] ;  /* 0x0000820000047ab9 */ /* 0x000fe20000000a00 */
[----:B------:R-:W-:Y:S01]  /*0040*/  BSSY B0, `(.L_x_0) ;  /* 0x000000a000007945 */ /* 0x000fe20003800000 */
[----:B------:R-:W3:Y:S01]  /*0050*/  S2R R5, SR_CTAID.X ;  /* 0x0000000000057919 */ /* 0x000ee20000002500 */
[----:B-1----:R-:W-:-:S04]  /*0060*/  SHF.L.U32 R0, R0, 0x1, RZ ;  /* 0x0000000100007819 */ /* 0x002fc800000006ff */
[----:B------:R-:W-:-:S04]  /*0070*/  LOP3.LUT R0, R0, 0x3e, RZ, 0xc0, !PT ;  /* 0x0000003e00007812 */ /* 0x000fc800078ec0ff */
[----:B---3--:R-:W-:-:S04]  /*0080*/  LEA R5, R5, R0, 0x6 ;  /* 0x0000000005057211 */ /* 0x008fc800078e30ff */
[C---:B------:R-:W-:Y:S01]  /*0090*/  ISETP.GE.AND P0, PT, R5.reuse, 0x40, PT ;  /* 0x000000400500780c */ /* 0x040fe20003f06270 */
[----:B--2---:R-:W-:Y:S01]  /*00a0*/  IMAD.WIDE R2, R5, 0x4, R2 ;  /* 0x0000000405027825 */ /* 0x004fe200078e0202 */
[----:B------:R-:W-:-:S11]  /*00b0*/  CS2R R4, SRZ ;  /* 0x0000000000047805 */ /* 0x000fd6000001ff00 */
[----:B------:R-:W-:Y:S05]  /*00c0*/  @P0 BRA `(.L_x_1) ;  /* 0x0000000000040947 */ /* 0x000fea0003800000 */
[----:B------:R1:W5:Y:S02]  /*00d0*/  LDG.E.64 R4, desc[UR4][R2.64] ;  /* 0x0000000402047981 */ /* 0x000364000c1e1b00 */
.L_x_1:
[----:B------:R-:W-:Y:S05]  /*00e0*/  BSYNC B0 ;  /* 0x0000000000007941 */ /* 0x000fea0003800000 */
.L_x_0:
[----:B-----5:R-:W-:Y:S01]  /*00f0*/  FADD R4, RZ, -R4 ;  /* 0x80000004ff047221 */ /* 0x020fe20000000000 */
[----:B------:R-:W-:Y:S01]  /*0100*/  FADD R5, RZ, -R5 ;  /* 0x80000005ff057221 */ /* 0x000fe20000000000 */
[----:B------:R-:W-:Y:S02]  /*0110*/  HFMA2.MMA R7, -RZ, RZ, 1.625, 0 ;  /* 0x3e800000ff077435 */ /* 0x000fe400000001ff */
[----:B------:R-:W-:Y:S01]  /*0120*/  FMUL R4, R4, 1.4426950216293334961 ;  /* 0x3fb8aa3b04047820 */ /* 0x000fe20000400000 */
[----:B------:R-:W-:-:S04]  /*0130*/  FMUL R5, R5, 1.4426950216293334961 ;  /* 0x3fb8aa3b05057820 */ /* 0x000fc80000400000 */
[----:B------:R-:W-:Y:S02]  /*0140*/  FSETP.GEU.AND P1, PT, R4, -126, PT ;  /* 0xc2fc00000400780b */ /* 0x000fe40003f2e000 */
[----:B------:R-:W-:-:S11]  /*0150*/  FSETP.GEU.AND P2, PT, R5, -126, PT ;  /* 0xc2fc00000500780b */ /* 0x000fd60003f4e000 */
[----:B------:R-:W-:Y:S02]  /*0160*/  @!P1 FMUL R4, R4, 0.5 ;  /* 0x3f00000004049820 */ /* 0x000fe40000400000 */
[----:B------:R-:W-:Y:S02]  /*0170*/  @!P2 FMUL R5, R5, 0.5 ;  /* 0x3f0000000505a820 */ /* 0x000fe40000400000 */
[----:B------:R-:W2:Y:S08]  /*0180*/  MUFU.EX2 R0, R4 ;  /* 0x0000000400007308 */ /* 0x000eb00000000800 */
[----:B------:R-:W3:Y:S01]  /*0190*/  MUFU.EX2 R6, R5 ;  /* 0x0000000500067308 */ /* 0x000ee20000000800 */
[----:B--2---:R-:W-:-:S04]  /*01a0*/  @!P1 FMUL R0, R0, R0 ;  /* 0x0000000000009220 */ /* 0x004fc80000400000 */
[----:B------:R-:W-:Y:S01]  /*01b0*/  FADD R0, R0, 1 ;  /* 0x3f80000000007421 */ /* 0x000fe20000000000 */
[----:B---3--:R-:W-:-:S04]  /*01c0*/  @!P2 FMUL R6, R6, R6 ;  /* 0x000000060606a220 */ /* 0x008fc80000400000 */
[----:B------:R-:W-:Y:S01]  /*01d0*/  FSETP.GT.AND P1, PT, R0, 8.50705917302346158658e+37, PT ;  /* 0x7e8000000000780b */ /* 0x000fe20003f24000 */
[----:B------:R-:W-:-:S03]  /*01e0*/  FADD R6, R6, 1 ;  /* 0x3f80000006067421 */ /* 0x000fc60000000000 */
[----:B------:R-:W-:Y:S02]  /*01f0*/  FSEL R5, R7, 1, P1 ;  /* 0x3f80000007057808 */ /* 0x000fe40000800000 */
[----:B------:R-:W-:-:S04]  /*0200*/  FSETP.GT.AND P2, PT, R6, 8.50705917302346158658e+37, PT ;  /* 0x7e8000000600780b */ /* 0x000fc80003f44000 */
[----:B------:R-:W-:-:S03]  /*0210*/  FSEL R7, R7, 1, P2 ;  /* 0x3f80000007077808 */ /* 0x000fc60001000000 */
[----:B------:R-:W-:-:S06]  /*0220*/  @P1 FMUL R0, R0, 0.25 ;  /* 0x3e80000000001820 */ /* 0x000fcc0000400000 */
[----:B------:R-:W2:Y:S01]  /*0230*/  MUFU.RCP R0, R0 ;  /* 0x0000000000007308 */ /* 0x000ea20000001000 */
[----:B------:R-:W-:-:S07]  /*0240*/  @P2 FMUL R6, R6, 0.25 ;  /* 0x3e80000006062820 */ /* 0x000fce0000400000 */
[----:B------:R-:W3:Y:S01]  /*0250*/  MUFU.RCP R6, R6 ;  /* 0x0000000600067308 */ /* 0x000ee20000001000 */
[----:B--2---:R-:W-:Y:S01]  /*0260*/  FMUL R4, R0, R5 ;  /* 0x0000000500047220 */ /* 0x004fe20000400000 */
[----:B---3--:R-:W-:Y:S01]  /*0270*/  FMUL R5, R6, R7 ;  /* 0x0000000706057220 */ /* 0x008fe20000400000 */
[----:B------:R-:W-:Y:S06]  /*0280*/  @P0 EXIT ;  /* 0x000000000000094d */ /* 0x000fec0003800000 */
[----:B------:R-:W-:Y:S01]  /*0290*/  STG.E.64 desc[UR4][R2.64], R4 ;  /* 0x0000000402007986 */ /* 0x000fe2000c101b04 */
[----:B------:R-:W-:Y:S05]  /*02a0*/  EXIT ;  /* 0x000000000000794d */ /* 0x000fea0003800000 */
.L_x_2:
[----:B------:R-:W-:-:S00]  /*02b0*/  BRA `(.L_x_2) ;  /* 0xfffffffc00fc7947 */ /* 0x000fc0000383ffff */
[----:B------:R-:W-:-:S00]  /*02c0*/  NOP ;  /* 0x0000000000007918 */ /* 0x000fc00000000000 */
        /* <DEDUP_REMOVED lines=11> */
.L_x_3:


//--------------------- .nv.constant0.triton_poi_fused_sigmoid_0 --------------------------
	.section	.nv.constant0.triton_poi_fused_sigmoid_0,"a",@progbits
	.sectionflags	@""
	.align	4
.nv.constant0.triton_poi_fused_sigmoid_0:
	.zero		540
